







.version 5.0
.target sm_61
.address_size 64


.global .align 8 .b8 _ZTVSt9basic_iosIcSt11char_traitsIcEE[32];
.global .align 8 .b8 _ZTTSo[8];
.global .align 8 .b8 _ZTVSt15basic_streambufIcSt11char_traitsIcEE[128];
.global .align 8 .b8 _ZTVNSt7__cxx1115basic_stringbufIcSt11char_traitsIcESaIcEEE[128];
.global .align 8 .b8 _ZTTNSt7__cxx1119basic_ostringstreamIcSt11char_traitsIcESaIcEEE[8];
.global .align 8 .b8 _ZTVN10__cxxabiv119__pointer_type_infoE[8];
.global .align 8 .b8 _ZTVN10__cxxabiv120__function_type_infoE[8];
.global .align 8 .b8 _ZTVN10__cxxabiv117__class_type_infoE[8];
.global .align 8 .b8 _ZTVN10__cxxabiv120__si_class_type_infoE[8];
.global .align 8 .b8 _ZTVSt9exception[40];
.global .align 8 .b8 _ZTVN3c105ErrorE[40];
.global .align 8 .b8 _ZTVN3c1020intrusive_ptr_targetE[40];
.global .align 8 .b8 _ZTVN3c1011StorageImplE[40];
.global .align 8 .b8 _ZTVN6caffe28OperatorINS_11CUDAContextEEE[136];
.global .align 8 .b8 _ZTVN6caffe220MultiClassAccuracyOpIfNS_11CUDAContextEEE[136];

.visible .entry _ZN6caffe282_GLOBAL__N__58_tmpxft_00006870_00000000_7_multi_class_accuracy_op_cpp1_ii_4f21d0ae24MultiClassAccuracyKernelEiiPKfPKiPfPi(
.param .u32 _ZN6caffe282_GLOBAL__N__58_tmpxft_00006870_00000000_7_multi_class_accuracy_op_cpp1_ii_4f21d0ae24MultiClassAccuracyKernelEiiPKfPKiPfPi_param_0,
.param .u32 _ZN6caffe282_GLOBAL__N__58_tmpxft_00006870_00000000_7_multi_class_accuracy_op_cpp1_ii_4f21d0ae24MultiClassAccuracyKernelEiiPKfPKiPfPi_param_1,
.param .u64 _ZN6caffe282_GLOBAL__N__58_tmpxft_00006870_00000000_7_multi_class_accuracy_op_cpp1_ii_4f21d0ae24MultiClassAccuracyKernelEiiPKfPKiPfPi_param_2,
.param .u64 _ZN6caffe282_GLOBAL__N__58_tmpxft_00006870_00000000_7_multi_class_accuracy_op_cpp1_ii_4f21d0ae24MultiClassAccuracyKernelEiiPKfPKiPfPi_param_3,
.param .u64 _ZN6caffe282_GLOBAL__N__58_tmpxft_00006870_00000000_7_multi_class_accuracy_op_cpp1_ii_4f21d0ae24MultiClassAccuracyKernelEiiPKfPKiPfPi_param_4,
.param .u64 _ZN6caffe282_GLOBAL__N__58_tmpxft_00006870_00000000_7_multi_class_accuracy_op_cpp1_ii_4f21d0ae24MultiClassAccuracyKernelEiiPKfPKiPfPi_param_5
)
{
.reg .pred %p<7>;
.reg .f32 %f<7>;
.reg .b32 %r<21>;
.reg .b64 %rd<41>;


ld.param.u32 %r10, [_ZN6caffe282_GLOBAL__N__58_tmpxft_00006870_00000000_7_multi_class_accuracy_op_cpp1_ii_4f21d0ae24MultiClassAccuracyKernelEiiPKfPKiPfPi_param_1];
ld.param.u64 %rd15, [_ZN6caffe282_GLOBAL__N__58_tmpxft_00006870_00000000_7_multi_class_accuracy_op_cpp1_ii_4f21d0ae24MultiClassAccuracyKernelEiiPKfPKiPfPi_param_2];
ld.param.u64 %rd16, [_ZN6caffe282_GLOBAL__N__58_tmpxft_00006870_00000000_7_multi_class_accuracy_op_cpp1_ii_4f21d0ae24MultiClassAccuracyKernelEiiPKfPKiPfPi_param_3];
ld.param.u64 %rd17, [_ZN6caffe282_GLOBAL__N__58_tmpxft_00006870_00000000_7_multi_class_accuracy_op_cpp1_ii_4f21d0ae24MultiClassAccuracyKernelEiiPKfPKiPfPi_param_4];
ld.param.u64 %rd18, [_ZN6caffe282_GLOBAL__N__58_tmpxft_00006870_00000000_7_multi_class_accuracy_op_cpp1_ii_4f21d0ae24MultiClassAccuracyKernelEiiPKfPKiPfPi_param_5];
mov.u32 %r1, %ntid.x;
mov.u32 %r2, %ctaid.x;
mov.u32 %r3, %tid.x;
mad.lo.s32 %r11, %r1, %r2, %r3;
cvt.u64.u32	%rd39, %r11;
ld.param.s32 %rd2, [_ZN6caffe282_GLOBAL__N__58_tmpxft_00006870_00000000_7_multi_class_accuracy_op_cpp1_ii_4f21d0ae24MultiClassAccuracyKernelEiiPKfPKiPfPi_param_0];
setp.ge.u64	%p1, %rd39, %rd2;
@%p1 bra BB0_8;

cvta.to.global.u64 %rd3, %rd18;
cvta.to.global.u64 %rd4, %rd15;
mov.u32 %r12, %nctaid.x;
mul.lo.s32 %r13, %r12, %r1;
cvt.u64.u32	%rd5, %r13;
cvt.s64.s32	%rd20, %r10;
mul.lo.s64 %rd6, %rd20, %rd5;
cvt.u64.u32	%rd21, %r11;
mul.lo.s64 %rd22, %rd20, %rd21;
add.s64 %rd7, %rd22, 1;
mov.u64 %rd38, 0;
cvta.to.global.u64 %rd30, %rd16;
cvta.to.global.u64 %rd33, %rd17;

BB0_2:
mov.u32 %r20, 0;
setp.lt.s32	%p2, %r10, 2;
@%p2 bra BB0_5;

mul.lo.s64 %rd24, %rd39, %rd20;
shl.b64 %rd25, %rd24, 2;
add.s64 %rd26, %rd4, %rd25;
mul.lo.s64 %rd27, %rd6, %rd38;
add.s64 %rd28, %rd7, %rd27;
shl.b64 %rd29, %rd28, 2;
add.s64 %rd40, %rd4, %rd29;
ld.global.f32 %f6, [%rd26];
mov.u32 %r20, 0;
mov.u32 %r19, 1;

BB0_4:
ld.global.f32 %f4, [%rd40];
setp.gt.f32	%p3, %f4, %f6;
selp.f32	%f6, %f4, %f6, %p3;
selp.b32	%r20, %r19, %r20, %p3;
add.s64 %rd40, %rd40, 4;
add.s32 %r19, %r19, 1;
setp.lt.s32	%p4, %r19, %r10;
@%p4 bra BB0_4;

BB0_5:
shl.b64 %rd31, %rd39, 2;
add.s64 %rd32, %rd30, %rd31;
ld.global.u32 %r9, [%rd32];
setp.ne.s32	%p5, %r20, %r9;
@%p5 bra BB0_7;

mul.wide.s32 %rd34, %r20, 4;
add.s64 %rd35, %rd33, %rd34;
atom.global.add.f32 %f5, [%rd35], 0f3F800000;

BB0_7:
mul.wide.s32 %rd36, %r9, 4;
add.s64 %rd37, %rd3, %rd36;
atom.global.add.u32 %r18, [%rd37], 1;
add.s64 %rd39, %rd5, %rd39;
setp.lt.u64	%p6, %rd39, %rd2;
add.s64 %rd38, %rd38, 1;
@%p6 bra BB0_2;

BB0_8:
ret;
}


.visible .entry _ZN6caffe282_GLOBAL__N__58_tmpxft_00006870_00000000_7_multi_class_accuracy_op_cpp1_ii_4f21d0ae30MultiClassAccuracyDivideKernelEiPfPKi(
.param .u32 _ZN6caffe282_GLOBAL__N__58_tmpxft_00006870_00000000_7_multi_class_accuracy_op_cpp1_ii_4f21d0ae30MultiClassAccuracyDivideKernelEiPfPKi_param_0,
.param .u64 _ZN6caffe282_GLOBAL__N__58_tmpxft_00006870_00000000_7_multi_class_accuracy_op_cpp1_ii_4f21d0ae30MultiClassAccuracyDivideKernelEiPfPKi_param_1,
.param .u64 _ZN6caffe282_GLOBAL__N__58_tmpxft_00006870_00000000_7_multi_class_accuracy_op_cpp1_ii_4f21d0ae30MultiClassAccuracyDivideKernelEiPfPKi_param_2
)
{
.reg .pred %p<4>;
.reg .f32 %f<4>;
.reg .b32 %r<8>;
.reg .b64 %rd<15>;


ld.param.u64 %rd8, [_ZN6caffe282_GLOBAL__N__58_tmpxft_00006870_00000000_7_multi_class_accuracy_op_cpp1_ii_4f21d0ae30MultiClassAccuracyDivideKernelEiPfPKi_param_1];
ld.param.u64 %rd9, [_ZN6caffe282_GLOBAL__N__58_tmpxft_00006870_00000000_7_multi_class_accuracy_op_cpp1_ii_4f21d0ae30MultiClassAccuracyDivideKernelEiPfPKi_param_2];
mov.u32 %r1, %ntid.x;
mov.u32 %r3, %ctaid.x;
mov.u32 %r4, %tid.x;
mad.lo.s32 %r5, %r1, %r3, %r4;
cvt.u64.u32	%rd14, %r5;
ld.param.s32 %rd2, [_ZN6caffe282_GLOBAL__N__58_tmpxft_00006870_00000000_7_multi_class_accuracy_op_cpp1_ii_4f21d0ae30MultiClassAccuracyDivideKernelEiPfPKi_param_0];
setp.ge.u64	%p1, %rd14, %rd2;
@%p1 bra BB1_5;

cvta.to.global.u64 %rd3, %rd8;
cvta.to.global.u64 %rd4, %rd9;
mov.u32 %r6, %nctaid.x;
mul.lo.s32 %r7, %r6, %r1;
cvt.u64.u32	%rd5, %r7;

BB1_2:
shl.b64 %rd10, %rd14, 2;
add.s64 %rd11, %rd4, %rd10;
ld.global.u32 %r2, [%rd11];
setp.eq.s32	%p2, %r2, 0;
@%p2 bra BB1_4;

add.s64 %rd13, %rd3, %rd10;
cvt.rn.f32.s32	%f1, %r2;
ld.global.f32 %f2, [%rd13];
div.rn.f32 %f3, %f2, %f1;
st.global.f32 [%rd13], %f3;

BB1_4:
add.s64 %rd14, %rd5, %rd14;
setp.lt.u64	%p3, %rd14, %rd2;
@%p3 bra BB1_2;

BB1_5:
ret;
}




// ===== COMPILED SASS (sm_100) =====

	.target	sm_100

	.elftype	@"ET_EXEC"


//--------------------- .note.nv.tkinfo           --------------------------
	.section	.note.nv.tkinfo,"",@"SHT_NOTE"
	.sectionflags	@"SHF_NOTE_NV_TKINFO"
	.tkinfo
        /*0018*/ 	.word	0x00000002
        /*0030*/ 	.string	""
        /*0030*/ 	.string	"ptxas"
        /*0030*/ 	.string	"Cuda compilation tools, release 13.0, V13.0.88"
        /*0030*/ 	.string	"Build cuda_13.0.r13.0/compiler.36424714_0"
        /*0030*/ 	.string	"-arch sm_100 "



//--------------------- .note.nv.cuinfo           --------------------------
	.section	.note.nv.cuinfo,"",@"SHT_NOTE"
	.sectionflags	@"SHF_NOTE_NV_CUINFO"
        /*0018*/ 	.short	0x0002
        /*001a*/ 	.short	0x003d
        /*001c*/ 	.short	0x0082
	.zero		2


//--------------------- .nv.info                  --------------------------
	.section	.nv.info,"",@"SHT_CUDA_INFO"
	.align	4


	//----- nvinfo : EIATTR_REGCOUNT
	.align		4
        /*0000*/ 	.byte	0x04, 0x2f
        /*0002*/ 	.short	(.L_16 - .L_15)
	.align		4
.L_15:
        /*0004*/ 	.word	index@(_ZN6caffe282_GLOBAL__N__58_tmpxft_00006870_00000000_7_multi_class_accuracy_op_cpp1_ii_4f21d0ae24MultiClassAccuracyKernelEiiPKfPKiPfPi)
        /*0008*/ 	.word	0x00000018


	//----- nvinfo : EIATTR_FRAME_SIZE
	.align		4
.L_16:
        /*000c*/ 	.byte	0x04, 0x11
        /*000e*/ 	.short	(.L_18 - .L_17)
	.align		4
.L_17:
        /*0010*/ 	.word	index@(_ZN6caffe282_GLOBAL__N__58_tmpxft_00006870_00000000_7_multi_class_accuracy_op_cpp1_ii_4f21d0ae24MultiClassAccuracyKernelEiiPKfPKiPfPi)
        /*0014*/ 	.word	0x00000000


	//----- nvinfo : EIATTR_REGCOUNT
	.align		4
.L_18:
        /*0018*/ 	.byte	0x04, 0x2f
        /*001a*/ 	.short	(.L_20 - .L_19)
	.align		4
.L_19:
        /*001c*/ 	.word	index@(_ZN6caffe282_GLOBAL__N__58_tmpxft_00006870_00000000_7_multi_class_accuracy_op_cpp1_ii_4f21d0ae30MultiClassAccuracyDivideKernelEiPfPKi)
        /*0020*/ 	.word	0x00000014


	//----- nvinfo : EIATTR_FRAME_SIZE
	.align		4
.L_20:
        /*0024*/ 	.byte	0x04, 0x11
        /*0026*/ 	.short	(.L_22 - .L_21)
	.align		4
.L_21:
        /*0028*/ 	.word	index@($__internal_0_$__cuda_sm3x_div_rn_noftz_f32_slowpath)
        /*002c*/ 	.word	0x00000000


	//----- nvinfo : EIATTR_FRAME_SIZE
	.align		4
.L_22:
        /*0030*/ 	.byte	0x04, 0x11
        /*0032*/ 	.short	(.L_24 - .L_23)
	.align		4
.L_23:
        /*0034*/ 	.word	index@(_ZN6caffe282_GLOBAL__N__58_tmpxft_00006870_00000000_7_multi_class_accuracy_op_cpp1_ii_4f21d0ae30MultiClassAccuracyDivideKernelEiPfPKi)
        /*0038*/ 	.word	0x00000000


	//----- nvinfo : EIATTR_MIN_STACK_SIZE
	.align		4
.L_24:
        /*003c*/ 	.byte	0x04, 0x12
        /*003e*/ 	.short	(.L_26 - .L_25)
	.align		4
.L_25:
        /*0040*/ 	.word	index@(_ZN6caffe282_GLOBAL__N__58_tmpxft_00006870_00000000_7_multi_class_accuracy_op_cpp1_ii_4f21d0ae30MultiClassAccuracyDivideKernelEiPfPKi)
        /*0044*/ 	.word	0x00000000


	//----- nvinfo : EIATTR_MIN_STACK_SIZE
	.align		4
.L_26:
        /*0048*/ 	.byte	0x04, 0x12
        /*004a*/ 	.short	(.L_28 - .L_27)
	.align		4
.L_27:
        /*004c*/ 	.word	index@(_ZN6caffe282_GLOBAL__N__58_tmpxft_00006870_00000000_7_multi_class_accuracy_op_cpp1_ii_4f21d0ae24MultiClassAccuracyKernelEiiPKfPKiPfPi)
        /*0050*/ 	.word	0x00000000
.L_28:


//--------------------- .nv.compat                --------------------------
	.section	.nv.compat,"",@"SHT_CUDA_COMPAT_INFO"
	.align	4
        /*0000*/ 	.byte	0x02, 0x09, 0x00, 0x00, 0x02, 0x02, 0x01, 0x00, 0x02, 0x05, 0x05, 0x00, 0x03, 0x07, 0x01, 0x01
        /*0010*/ 	.byte	0x02, 0x03, 0x00, 0x00, 0x02, 0x06, 0x01, 0x00, 0x04, 0x0b, 0x08, 0x00, 0x01, 0x00, 0x00, 0x00
        /*0020*/ 	.byte	0x00, 0x00, 0x00, 0x00


//--------------------- .nv.info._ZN6caffe282_GLOBAL__N__58_tmpxft_00006870_00000000_7_multi_class_accuracy_op_cpp1_ii_4f21d0ae30MultiClassAccuracyDivideKernelEiPfPKi --------------------------
	.section	.nv.info._ZN6caffe282_GLOBAL__N__58_tmpxft_00006870_00000000_7_multi_class_accuracy_op_cpp1_ii_4f21d0ae30MultiClassAccuracyDivideKernelEiPfPKi,"",@"SHT_CUDA_INFO"
	.sectionflags	@""
	.align	4


	//----- nvinfo : EIATTR_CUDA_API_VERSION
	.align		4
        /*0000*/ 	.byte	0x04, 0x37
        /*0002*/ 	.short	(.L_30 - .L_29)
.L_29:
        /*0004*/ 	.word	0x00000082


	//----- nvinfo : EIATTR_KPARAM_INFO
	.align		4
.L_30:
        /*0008*/ 	.byte	0x04, 0x17
        /*000a*/ 	.short	(.L_32 - .L_31)
.L_31:
        /*000c*/ 	.word	0x00000000
        /*0010*/ 	.short	0x0002
        /*0012*/ 	.short	0x0010
        /*0014*/ 	.byte	0x00, 0xf0, 0x21, 0x00


	//----- nvinfo : EIATTR_KPARAM_INFO
	.align		4
.L_32:
        /*0018*/ 	.byte	0x04, 0x17
        /*001a*/ 	.short	(.L_34 - .L_33)
.L_33:
        /*001c*/ 	.word	0x00000000
        /*0020*/ 	.short	0x0001
        /*0022*/ 	.short	0x0008
        /*0024*/ 	.byte	0x00, 0xf0, 0x21, 0x00


	//----- nvinfo : EIATTR_KPARAM_INFO
	.align		4
.L_34:
        /*0028*/ 	.byte	0x04, 0x17
        /*002a*/ 	.short	(.L_36 - .L_35)
.L_35:
        /*002c*/ 	.word	0x00000000
        /*0030*/ 	.short	0x0000
        /*0032*/ 	.short	0x0000
        /*0034*/ 	.byte	0x00, 0xf0, 0x11, 0x00


	//----- nvinfo : EIATTR_SPARSE_MMA_MASK
	.align		4
.L_36:
        /*0038*/ 	.byte	0x03, 0x50
        /*003a*/ 	.short	0x0000


	//----- nvinfo : EIATTR_MAXREG_COUNT
	.align		4
        /*003c*/ 	.byte	0x03, 0x1b
        /*003e*/ 	.short	0x00ff


	//----- nvinfo : EIATTR_MERCURY_ISA_VERSION
	.align		4
        /*0040*/ 	.byte	0x03, 0x5f
        /*0042*/ 	.short	0x0101


	//----- nvinfo : EIATTR_VRC_CTA_INIT_COUNT
	.align		4
        /*0044*/ 	.byte	0x02, 0x4a
	.zero		1
	.zero		1


	//----- nvinfo : EIATTR_EXIT_INSTR_OFFSETS
	.align		4
        /*0048*/ 	.byte	0x04, 0x1c
        /*004a*/ 	.short	(.L_38 - .L_37)


	//   ....[0]....
.L_37:
        /*004c*/ 	.word	0x00000090


	//   ....[1]....
        /*0050*/ 	.word	0x00000310


	//----- nvinfo : EIATTR_CRS_STACK_SIZE
	.align		4
.L_38:
        /*0054*/ 	.byte	0x04, 0x1e
        /*0056*/ 	.short	(.L_40 - .L_39)
.L_39:
        /*0058*/ 	.word	0x00000000


	//----- nvinfo : EIATTR_CBANK_PARAM_SIZE
	.align		4
.L_40:
        /*005c*/ 	.byte	0x03, 0x19
        /*005e*/ 	.short	0x0018


	//----- nvinfo : EIATTR_PARAM_CBANK
	.align		4
        /*0060*/ 	.byte	0x04, 0x0a
        /*0062*/ 	.short	(.L_42 - .L_41)
	.align		4
.L_41:
        /*0064*/ 	.word	index@(.nv.constant0._ZN6caffe282_GLOBAL__N__58_tmpxft_00006870_00000000_7_multi_class_accuracy_op_cpp1_ii_4f21d0ae30MultiClassAccuracyDivideKernelEiPfPKi)
        /*0068*/ 	.short	0x0380
        /*006a*/ 	.short	0x0018


	//----- nvinfo : EIATTR_SW_WAR
	.align		4
.L_42:
        /*006c*/ 	.byte	0x04, 0x36
        /*006e*/ 	.short	(.L_44 - .L_43)
.L_43:
        /*0070*/ 	.word	0x00000008
.L_44:


//--------------------- .nv.info._ZN6caffe282_GLOBAL__N__58_tmpxft_00006870_00000000_7_multi_class_accuracy_op_cpp1_ii_4f21d0ae24MultiClassAccuracyKernelEiiPKfPKiPfPi --------------------------
	.section	.nv.info._ZN6caffe282_GLOBAL__N__58_tmpxft_00006870_00000000_7_multi_class_accuracy_op_cpp1_ii_4f21d0ae24MultiClassAccuracyKernelEiiPKfPKiPfPi,"",@"SHT_CUDA_INFO"
	.sectionflags	@""
	.align	4


	//----- nvinfo : EIATTR_CUDA_API_VERSION
	.align		4
        /*0000*/ 	.byte	0x04, 0x37
        /*0002*/ 	.short	(.L_46 - .L_45)
.L_45:
        /*0004*/ 	.word	0x00000082


	//----- nvinfo : EIATTR_KPARAM_INFO
	.align		4
.L_46:
        /*0008*/ 	.byte	0x04, 0x17
        /*000a*/ 	.short	(.L_48 - .L_47)
.L_47:
        /*000c*/ 	.word	0x00000000
        /*0010*/ 	.short	0x0005
        /*0012*/ 	.short	0x0020
        /*0014*/ 	.byte	0x00, 0xf0, 0x21, 0x00


	//----- nvinfo : EIATTR_KPARAM_INFO
	.align		4
.L_48:
        /*0018*/ 	.byte	0x04, 0x17
        /*001a*/ 	.short	(.L_50 - .L_49)
.L_49:
        /*001c*/ 	.word	0x00000000
        /*0020*/ 	.short	0x0004
        /*0022*/ 	.short	0x0018
        /*0024*/ 	.byte	0x00, 0xf0, 0x21, 0x00


	//----- nvinfo : EIATTR_KPARAM_INFO
	.align		4
.L_50:
        /*0028*/ 	.byte	0x04, 0x17
        /*002a*/ 	.short	(.L_52 - .L_51)
.L_51:
        /*002c*/ 	.word	0x00000000
        /*0030*/ 	.short	0x0003
        /*0032*/ 	.short	0x0010
        /*0034*/ 	.byte	0x00, 0xf0, 0x21, 0x00


	//----- nvinfo : EIATTR_KPARAM_INFO
	.align		4
.L_52:
        /*0038*/ 	.byte	0x04, 0x17
        /*003a*/ 	.short	(.L_54 - .L_53)
.L_53:
        /*003c*/ 	.word	0x00000000
        /*0040*/ 	.short	0x0002
        /*0042*/ 	.short	0x0008
        /*0044*/ 	.byte	0x00, 0xf0, 0x21, 0x00


	//----- nvinfo : EIATTR_KPARAM_INFO
	.align		4
.L_54:
        /*0048*/ 	.byte	0x04, 0x17
        /*004a*/ 	.short	(.L_56 - .L_55)
.L_55:
        /*004c*/ 	.word	0x00000000
        /*0050*/ 	.short	0x0001
        /*0052*/ 	.short	0x0004
        /*0054*/ 	.byte	0x00, 0xf0, 0x11, 0x00


	//----- nvinfo : EIATTR_KPARAM_INFO
	.align		4
.L_56:
        /*0058*/ 	.byte	0x04, 0x17
        /*005a*/ 	.short	(.L_58 - .L_57)
.L_57:
        /*005c*/ 	.word	0x00000000
        /*0060*/ 	.short	0x0000
        /*0062*/ 	.short	0x0000
        /*0064*/ 	.byte	0x00, 0xf0, 0x11, 0x00


	//----- nvinfo : EIATTR_SPARSE_MMA_MASK
	.align		4
.L_58:
        /*0068*/ 	.byte	0x03, 0x50
        /*006a*/ 	.short	0x0000


	//----- nvinfo : EIATTR_MAXREG_COUNT
	.align		4
        /*006c*/ 	.byte	0x03, 0x1b
        /*006e*/ 	.short	0x00ff


	//----- nvinfo : EIATTR_MERCURY_ISA_VERSION
	.align		4
        /*0070*/ 	.byte	0x03, 0x5f
        /*0072*/ 	.short	0x0101


	//----- nvinfo : EIATTR_VRC_CTA_INIT_COUNT
	.align		4
        /*0074*/ 	.byte	0x02, 0x4a
	.zero		1
	.zero		1


	//----- nvinfo : EIATTR_EXIT_INSTR_OFFSETS
	.align		4
        /*0078*/ 	.byte	0x04, 0x1c
        /*007a*/ 	.short	(.L_60 - .L_59)


	//   ....[0]....
.L_59:
        /*007c*/ 	.word	0x00000090


	//   ....[1]....
        /*0080*/ 	.word	0x00000790


	//----- nvinfo : EIATTR_CRS_STACK_SIZE
	.align		4
.L_60:
        /*0084*/ 	.byte	0x04, 0x1e
        /*0086*/ 	.short	(.L_62 - .L_61)
.L_61:
        /*0088*/ 	.word	0x00000000


	//----- nvinfo : EIATTR_CBANK_PARAM_SIZE
	.align		4
.L_62:
        /*008c*/ 	.byte	0x03, 0x19
        /*008e*/ 	.short	0x0028


	//----- nvinfo : EIATTR_PARAM_CBANK
	.align		4
        /*0090*/ 	.byte	0x04, 0x0a
        /*0092*/ 	.short	(.L_64 - .L_63)
	.align		4
.L_63:
        /*0094*/ 	.word	index@(.nv.constant0._ZN6caffe282_GLOBAL__N__58_tmpxft_00006870_00000000_7_multi_class_accuracy_op_cpp1_ii_4f21d0ae24MultiClassAccuracyKernelEiiPKfPKiPfPi)
        /*0098*/ 	.short	0x0380
        /*009a*/ 	.short	0x0028


	//----- nvinfo : EIATTR_SW_WAR
	.align		4
.L_64:
        /*009c*/ 	.byte	0x04, 0x36
        /*009e*/ 	.short	(.L_66 - .L_65)
.L_65:
        /*00a0*/ 	.word	0x00000008
.L_66:


//--------------------- .nv.callgraph             --------------------------
	.section	.nv.callgraph,"",@"SHT_CUDA_CALLGRAPH"
	.align	4
	.sectionentsize	8
	.align		4
        /*0000*/ 	.word	0x00000000
	.align		4
        /*0004*/ 	.word	0xffffffff
	.align		4
        /*0008*/ 	.word	0x00000000
	.align		4
        /*000c*/ 	.word	0xfffffffe
	.align		4
        /*0010*/ 	.word	0x00000000
	.align		4
        /*0014*/ 	.word	0xfffffffd
	.align		4
        /*0018*/ 	.word	0x00000000
	.align		4
        /*001c*/ 	.word	0xfffffffc


//--------------------- .nv.constant4             --------------------------
	.section	.nv.constant4,"a",@progbits
	.align	8
	.align		8
.nv.constant4:
        /*0000*/ 	.dword	_ZTVSt9basic_iosIcSt11char_traitsIcEE
	.align		8
        /*0008*/ 	.dword	_ZTTSo
	.align		8
        /*0010*/ 	.dword	_ZTVSt15basic_streambufIcSt11char_traitsIcEE
	.align		8
        /*0018*/ 	.dword	_ZTVNSt7__cxx1115basic_stringbufIcSt11char_traitsIcESaIcEEE
	.align		8
        /*0020*/ 	.dword	_ZTTNSt7__cxx1119basic_ostringstreamIcSt11char_traitsIcESaIcEEE
	.align		8
        /*0028*/ 	.dword	_ZTVN10__cxxabiv119__pointer_type_infoE
	.align		8
        /*0030*/ 	.dword	_ZTVN10__cxxabiv120__function_type_infoE
	.align		8
        /*0038*/ 	.dword	_ZTVN10__cxxabiv117__class_type_infoE
	.align		8
        /*0040*/ 	.dword	_ZTVN10__cxxabiv120__si_class_type_infoE
	.align		8
        /*0048*/ 	.dword	_ZTVSt9exception
	.align		8
        /*0050*/ 	.dword	_ZTVN3c105ErrorE
	.align		8
        /*0058*/ 	.dword	_ZTVN3c1020intrusive_ptr_targetE
	.align		8
        /*0060*/ 	.dword	_ZTVN3c1011StorageImplE
	.align		8
        /*0068*/ 	.dword	_ZTVN6caffe28OperatorINS_11CUDAContextEEE
	.align		8
        /*0070*/ 	.dword	_ZTVN6caffe220MultiClassAccuracyOpIfNS_11CUDAContextEEE


//--------------------- .text._ZN6caffe282_GLOBAL__N__58_tmpxft_00006870_00000000_7_multi_class_accuracy_op_cpp1_ii_4f21d0ae30MultiClassAccuracyDivideKernelEiPfPKi --------------------------
	.section	.text._ZN6caffe282_GLOBAL__N__58_tmpxft_00006870_00000000_7_multi_class_accuracy_op_cpp1_ii_4f21d0ae30MultiClassAccuracyDivideKernelEiPfPKi,"ax",@progbits
	.align	128
        .global         _ZN6caffe282_GLOBAL__N__58_tmpxft_00006870_00000000_7_multi_class_accuracy_op_cpp1_ii_4f21d0ae30MultiClassAccuracyDivideKernelEiPfPKi
        .type           _ZN6caffe282_GLOBAL__N__58_tmpxft_00006870_00000000_7_multi_class_accuracy_op_cpp1_ii_4f21d0ae30MultiClassAccuracyDivideKernelEiPfPKi,@function
        .size           _ZN6caffe282_GLOBAL__N__58_tmpxft_00006870_00000000_7_multi_class_accuracy_op_cpp1_ii_4f21d0ae30MultiClassAccuracyDivideKernelEiPfPKi,(.L_x_25 - _ZN6caffe282_GLOBAL__N__58_tmpxft_00006870_00000000_7_multi_class_accuracy_op_cpp1_ii_4f21d0ae30MultiClassAccuracyDivideKernelEiPfPKi)
        .other          _ZN6caffe282_GLOBAL__N__58_tmpxft_00006870_00000000_7_multi_class_accuracy_op_cpp1_ii_4f21d0ae30MultiClassAccuracyDivideKernelEiPfPKi,@"STO_CUDA_ENTRY STV_DEFAULT"
_ZN6caffe282_GLOBAL__N__58_tmpxft_00006870_00000000_7_multi_class_accuracy_op_cpp1_ii_4f21d0ae30MultiClassAccuracyDivideKernelEiPfPKi:
.text._ZN6caffe282_GLOBAL__N__58_tmpxft_00006870_00000000_7_multi_class_accuracy_op_cpp1_ii_4f21d0ae30MultiClassAccuracyDivideKernelEiPfPKi:
[----:B------:R-:W-:Y:S01]  /*0000*/  LDC R1, c[0x0][0x37c] ;  /* 0x0000df00ff017b82 */ /* 0x000fe20000000800 */
[----:B------:R-:W0:Y:S01]  /*0010*/  S2R R2, SR_CTAID.X ;  /* 0x0000000000027919 */ /* 0x000e220000002500 */
[----:B------:R-:W0:Y:S01]  /*0020*/  LDCU UR4, c[0x0][0x360] ;  /* 0x00006c00ff0477ac */ /* 0x000e220008000800 */
[----:B------:R-:W0:Y:S01]  /*0030*/  S2R R3, SR_TID.X ;  /* 0x0000000000037919 */ /* 0x000e220000002100 */
[----:B------:R-:W1:Y:S02]  /*0040*/  LDCU UR5, c[0x0][0x380] ;  /* 0x00007000ff0577ac */ /* 0x000e640008000800 */
[----:B-1----:R-:W-:Y:S01]  /*0050*/  USHF.R.S32.HI UR8, URZ, 0x1f, UR5 ;  /* 0x0000001fff087899 */ /* 0x002fe20008011405 */
[----:B0-----:R-:W-:-:S05]  /*0060*/  IMAD R2, R2, UR4, R3 ;  /* 0x0000000402027c24 */ /* 0x001fca000f8e0203 */
[----:B------:R-:W-:-:S04]  /*0070*/  ISETP.GE.U32.AND P0, PT, R2, UR5, PT ;  /* 0x0000000502007c0c */ /* 0x000fc8000bf06070 */
[----:B------:R-:W-:-:S13]  /*0080*/  ISETP.GE.U32.AND.EX P0, PT, RZ, UR8, PT, P0 ;  /* 0x00000008ff007c0c */ /* 0x000fda000bf06100 */
[----:B------:R-:W-:Y:S05]  /*0090*/  @P0 EXIT ;  /* 0x000000000000094d */ /* 0x000fea0003800000 */
[----:B------:R-:W0:Y:S01]  /*00a0*/  LDCU UR5, c[0x0][0x370] ;  /* 0x00006e00ff0577ac */ /* 0x000e220008000800 */
[----:B------:R-:W-:Y:S01]  /*00b0*/  IMAD.MOV.U32 R7, RZ, RZ, RZ ;  /* 0x000000ffff077224 */ /* 0x000fe200078e00ff */
[----:B------:R-:W1:Y:S01]  /*00c0*/  LDCU.64 UR6, c[0x0][0x358] ;  /* 0x00006b00ff0677ac */ /* 0x000e620008000a00 */
[----:B------:R-:W2:Y:S01]  /*00d0*/  LDCU UR9, c[0x0][0x380] ;  /* 0x00007000ff0977ac */ /* 0x000ea20008000800 */
[----:B------:R-:W3:Y:S01]  /*00e0*/  LDCU.64 UR10, c[0x0][0x390] ;  /* 0x00007200ff0a77ac */ /* 0x000ee20008000a00 */
[----:B------:R-:W4:Y:S01]  /*00f0*/  LDCU.64 UR12, c[0x0][0x388] ;  /* 0x00007100ff0c77ac */ /* 0x000f220008000a00 */
[----:B0-----:R-:W-:-:S12]  /*0100*/  UIMAD UR4, UR4, UR5, URZ ;  /* 0x00000005040472a4 */ /* 0x001fd8000f8e02ff */
.L_x_4:
[C---:B------:R-:W-:Y:S01]  /*0110*/  IMAD.SHL.U32 R0, R2.reuse, 0x4, RZ ;  /* 0x0000000402007824 */ /* 0x040fe200078e00ff */
[----:B------:R-:W-:-:S04]  /*0120*/  SHF.L.U64.HI R6, R2, 0x2, R7 ;  /* 0x0000000202067819 */ /* 0x000fc80000010207 */
[----:B0--3--:R-:W-:-:S04]  /*0130*/  IADD3 R4, P0, PT, R0, UR10, RZ ;  /* 0x0000000a00047c10 */ /* 0x009fc8000ff1e0ff */
[----:B------:R-:W-:-:S05]  /*0140*/  IADD3.X R5, PT, PT, R6, UR11, RZ, P0, !PT ;  /* 0x0000000b06057c10 */ /* 0x000fca00087fe4ff */
[----:B-1----:R-:W3:Y:S01]  /*0150*/  LDG.E R3, desc[UR6][R4.64] ;  /* 0x0000000604037981 */ /* 0x002ee2000c1e1900 */
[----:B------:R-:W-:Y:S01]  /*0160*/  BSSY.RECONVERGENT B0, `(.L_x_0) ;  /* 0x0000015000007945 */ /* 0x000fe20003800200 */
[----:B---3--:R-:W-:-:S13]  /*0170*/  ISETP.NE.AND P0, PT, R3, RZ, PT ;  /* 0x000000ff0300720c */ /* 0x008fda0003f05270 */
[----:B------:R-:W-:Y:S05]  /*0180*/  @!P0 BRA `(.L_x_1) ;  /* 0x0000000000488947 */ /* 0x000fea0003800000 */
[----:B----4-:R-:W-:-:S04]  /*0190*/  IADD3 R4, P0, PT, R0, UR12, RZ ;  /* 0x0000000c00047c10 */ /* 0x010fc8000ff1e0ff */
[----:B------:R-:W-:-:S05]  /*01a0*/  IADD3.X R5, PT, PT, R6, UR13, RZ, P0, !PT ;  /* 0x0000000d06057c10 */ /* 0x000fca00087fe4ff */
[----:B------:R-:W3:Y:S01]  /*01b0*/  LDG.E R0, desc[UR6][R4.64] ;  /* 0x0000000604007981 */ /* 0x000ee2000c1e1900 */
[----:B------:R-:W-:Y:S01]  /*01c0*/  I2FP.F32.S32 R11, R3 ;  /* 0x00000003000b7245 */ /* 0x000fe20000201400 */
[----:B------:R-:W-:Y:S03]  /*01d0*/  BSSY.RECONVERGENT B1, `(.L_x_2) ;  /* 0x000000c000017945 */ /* 0x000fe60003800200 */
[----:B------:R-:W0:Y:S02]  /*01e0*/  MUFU.RCP R3, R11 ;  /* 0x0000000b00037308 */ /* 0x000e240000001000 */
[----:B0-----:R-:W-:-:S04]  /*01f0*/  FFMA R6, -R11, R3, 1 ;  /* 0x3f8000000b067423 */ /* 0x001fc80000000103 */
[----:B------:R-:W-:Y:S02]  /*0200*/  FFMA R3, R3, R6, R3 ;  /* 0x0000000603037223 */ /* 0x000fe40000000003 */
[----:B---3--:R-:W0:Y:S02]  /*0210*/  FCHK P0, R0, R11 ;  /* 0x0000000b00007302 */ /* 0x008e240000000000 */
[----:B------:R-:W-:-:S04]  /*0220*/  FFMA R6, R0, R3, RZ ;  /* 0x0000000300067223 */ /* 0x000fc800000000ff */
[----:B------:R-:W-:-:S04]  /*0230*/  FFMA R8, -R11, R6, R0 ;  /* 0x000000060b087223 */ /* 0x000fc80000000100 */
[----:B------:R-:W-:Y:S01]  /*0240*/  FFMA R3, R3, R8, R6 ;  /* 0x0000000803037223 */ /* 0x000fe20000000006 */
[----:B0-----:R-:W-:Y:S06]  /*0250*/  @!P0 BRA `(.L_x_3) ;  /* 0x00000000000c8947 */ /* 0x001fec0003800000 */
[----:B------:R-:W-:-:S07]  /*0260*/  MOV R6, 0x280 ;  /* 0x0000028000067802 */ /* 0x000fce0000000f00 */
[----:B--2---:R-:W-:Y:S05]  /*0270*/  CALL.REL.NOINC `($__internal_0_$__cuda_sm3x_div_rn_noftz_f32_slowpath) ;  /* 0x0000000000287944 */ /* 0x004fea0003c00000 */
[----:B------:R-:W-:-:S07]  /*0280*/  IMAD.MOV.U32 R3, RZ, RZ, R0 ;  /* 0x000000ffff037224 */ /* 0x000fce00078e0000 */
.L_x_3:
[----:B--2---:R-:W-:Y:S05]  /*0290*/  BSYNC.RECONVERGENT B1 ;  /* 0x0000000000017941 */ /* 0x004fea0003800200 */
.L_x_2:
[----:B------:R0:W-:Y:S02]  /*02a0*/  STG.E desc[UR6][R4.64], R3 ;  /* 0x0000000304007986 */ /* 0x0001e4000c101906 */
.L_x_1:
[----:B--2-4-:R-:W-:Y:S05]  /*02b0*/  BSYNC.RECONVERGENT B0 ;  /* 0x0000000000007941 */ /* 0x014fea0003800200 */
.L_x_0:
[----:B------:R-:W-:-:S05]  /*02c0*/  IADD3 R2, P0, PT, R2, UR4, RZ ;  /* 0x0000000402027c10 */ /* 0x000fca000ff1e0ff */
[----:B------:R-:W-:Y:S01]  /*02d0*/  IMAD.X R7, RZ, RZ, R7, P0 ;  /* 0x000000ffff077224 */ /* 0x000fe200000e0607 */
[----:B------:R-:W-:-:S04]  /*02e0*/  ISETP.GE.U32.AND P0, PT, R2, UR9, PT ;  /* 0x0000000902007c0c */ /* 0x000fc8000bf06070 */
[----:B------:R-:W-:-:S13]  /*02f0*/  ISETP.GE.U32.AND.EX P0, PT, R7, UR8, PT, P0 ;  /* 0x0000000807007c0c */ /* 0x000fda000bf06100 */
[----:B------:R-:W-:Y:S05]  /*0300*/  @!P0 BRA `(.L_x_4) ;  /* 0xfffffffc00808947 */ /* 0x000fea000383ffff */
[----:B------:R-:W-:Y:S05]  /*0310*/  EXIT ;  /* 0x000000000000794d */ /* 0x000fea0003800000 */
        .weak           $__internal_0_$__cuda_sm3x_div_rn_noftz_f32_slowpath
        .type           $__internal_0_$__cuda_sm3x_div_rn_noftz_f32_slowpath,@function
        .size           $__internal_0_$__cuda_sm3x_div_rn_noftz_f32_slowpath,(.L_x_25 - $__internal_0_$__cuda_sm3x_div_rn_noftz_f32_slowpath)
$__internal_0_$__cuda_sm3x_div_rn_noftz_f32_slowpath:
[----:B------:R-:W-:Y:S01]  /*0320*/  SHF.R.U32.HI R9, RZ, 0x17, R11 ;  /* 0x00000017ff097819 */ /* 0x000fe2000001160b */
[----:B------:R-:W-:Y:S01]  /*0330*/  BSSY.RECONVERGENT B2, `(.L_x_5) ;  /* 0x0000064000027945 */ /* 0x000fe20003800200 */
[--C-:B------:R-:W-:Y:S01]  /*0340*/  SHF.R.U32.HI R3, RZ, 0x17, R0.reuse ;  /* 0x00000017ff037819 */ /* 0x100fe20000011600 */
[----:B------:R-:W-:Y:S01]  /*0350*/  IMAD.MOV.U32 R10, RZ, RZ, R0 ;  /* 0x000000ffff0a7224 */ /* 0x000fe200078e0000 */
[----:B------:R-:W-:Y:S02]  /*0360*/  LOP3.LUT R9, R9, 0xff, RZ, 0xc0, !PT ;  /* 0x000000ff09097812 */ /* 0x000fe400078ec0ff */
[----:B------:R-:W-:-:S03]  /*0370*/  LOP3.LUT R14, R3, 0xff, RZ, 0xc0, !PT ;  /* 0x000000ff030e7812 */ /* 0x000fc600078ec0ff */
[----:B------:R-:W-:Y:S02]  /*0380*/  VIADD R13, R9, 0xffffffff ;  /* 0xffffffff090d7836 */ /* 0x000fe40000000000 */
[----:B------:R-:W-:-:S03]  /*0390*/  VIADD R12, R14, 0xffffffff ;  /* 0xffffffff0e0c7836 */ /* 0x000fc60000000000 */
[----:B------:R-:W-:-:S04]  /*03a0*/  ISETP.GT.U32.AND P0, PT, R13, 0xfd, PT ;  /* 0x000000fd0d00780c */ /* 0x000fc80003f04070 */
[----:B------:R-:W-:-:S13]  /*03b0*/  ISETP.GT.U32.OR P0, PT, R12, 0xfd, P0 ;  /* 0x000000fd0c00780c */ /* 0x000fda0000704470 */
[----:B------:R-:W-:Y:S01]  /*03c0*/  @!P0 IMAD.MOV.U32 R8, RZ, RZ, RZ ;  /* 0x000000ffff088224 */ /* 0x000fe200078e00ff */
[----:B------:R-:W-:Y:S06]  /*03d0*/  @!P0 BRA `(.L_x_6) ;  /* 0x0000000000608947 */ /* 0x000fec0003800000 */
[----:B------:R-:W-:Y:S01]  /*03e0*/  FSETP.GTU.FTZ.AND P0, PT, |R0|, +INF , PT ;  /* 0x7f8000000000780b */ /* 0x000fe20003f1c200 */
[----:B------:R-:W-:Y:S01]  /*03f0*/  IMAD.MOV.U32 R3, RZ, RZ, R11 ;  /* 0x000000ffff037224 */ /* 0x000fe200078e000b */
[----:B------:R-:W-:-:S04]  /*0400*/  FSETP.GTU.FTZ.AND P1, PT, |R11|, +INF , PT ;  /* 0x7f8000000b00780b */ /* 0x000fc80003f3c200 */
[----:B------:R-:W-:-:S13]  /*0410*/  PLOP3.LUT P0, PT, P0, P1, PT, 0xf8, 0x8f ;  /* 0x00000000008f781c */ /* 0x000fda0000703f70 */
[----:B------:R-:W-:Y:S05]  /*0420*/  @P0 BRA `(.L_x_7) ;  /* 0x00000004004c0947 */ /* 0x000fea0003800000 */
[----:B------:R-:W-:-:S13]  /*0430*/  LOP3.LUT P0, RZ, R11, 0x7fffffff, R10, 0xc8, !PT ;  /* 0x7fffffff0bff7812 */ /* 0x000fda000780c80a */
[----:B------:R-:W-:Y:S05]  /*0440*/  @!P0 BRA `(.L_x_8) ;  /* 0x00000004003c8947 */ /* 0x000fea0003800000 */
[C---:B------:R-:W-:Y:S02]  /*0450*/  FSETP.NEU.FTZ.AND P2, PT, |R0|.reuse, +INF , PT ;  /* 0x7f8000000000780b */ /* 0x040fe40003f5d200 */
[----:B------:R-:W-:Y:S02]  /*0460*/  FSETP.NEU.FTZ.AND P1, PT, |R3|, +INF , PT ;  /* 0x7f8000000300780b */ /* 0x000fe40003f3d200 */
[----:B------:R-:W-:-:S11]  /*0470*/  FSETP.NEU.FTZ.AND P0, PT, |R0|, +INF , PT ;  /* 0x7f8000000000780b */ /* 0x000fd60003f1d200 */
[----:B------:R-:W-:Y:S05]  /*0480*/  @!P1 BRA !P2, `(.L_x_8) ;  /* 0x00000004002c9947 */ /* 0x000fea0005000000 */
[----:B------:R-:W-:-:S04]  /*0490*/  LOP3.LUT P2, RZ, R10, 0x7fffffff, RZ, 0xc0, !PT ;  /* 0x7fffffff0aff7812 */ /* 0x000fc8000784c0ff */
[----:B------:R-:W-:-:S13]  /*04a0*/  PLOP3.LUT P1, PT, P1, P2, PT, 0x2f, 0xf2 ;  /* 0x0000000000f2781c */ /* 0x000fda0000f24577 */
[----:B------:R-:W-:Y:S05]  /*04b0*/  @P1 BRA `(.L_x_9) ;  /* 0x0000000400181947 */ /* 0x000fea0003800000 */
[----:B------:R-:W-:-:S04]  /*04c0*/  LOP3.LUT P1, RZ, R11, 0x7fffffff, RZ, 0xc0, !PT ;  /* 0x7fffffff0bff7812 */ /* 0x000fc8000782c0ff */
[----:B------:R-:W-:-:S13]  /*04d0*/  PLOP3.LUT P0, PT, P0, P1, PT, 0x2f, 0xf2 ;  /* 0x0000000000f2781c */ /* 0x000fda0000702577 */
[----:B------:R-:W-:Y:S05]  /*04e0*/  @P0 BRA `(.L_x_10) ;  /* 0x0000000400000947 */ /* 0x000fea0003800000 */
[----:B------:R-:W-:Y:S02]  /*04f0*/  ISETP.GE.AND P0, PT, R12, RZ, PT ;  /* 0x000000ff0c00720c */ /* 0x000fe40003f06270 */
[----:B------:R-:W-:-:S11]  /*0500*/  ISETP.GE.AND P1, PT, R13, RZ, PT ;  /* 0x000000ff0d00720c */ /* 0x000fd60003f26270 */
[----:B------:R-:W-:Y:S02]  /*0510*/  @P0 IMAD.MOV.U32 R8, RZ, RZ, RZ ;  /* 0x000000ffff080224 */ /* 0x000fe400078e00ff */
[----:B------:R-:W-:Y:S01]  /*0520*/  @!P0 FFMA R10, R0, 1.84467440737095516160e+19, RZ ;  /* 0x5f800000000a8823 */ /* 0x000fe200000000ff */
[----:B------:R-:W-:Y:S02]  /*0530*/  @!P0 IMAD.MOV.U32 R8, RZ, RZ, -0x40 ;  /* 0xffffffc0ff088424 */ /* 0x000fe400078e00ff */
[----:B------:R-:W-:Y:S02]  /*0540*/  @!P1 FFMA R11, R3, 1.84467440737095516160e+19, RZ ;  /* 0x5f800000030b9823 */ /* 0x000fe400000000ff */
[----:B------:R-:W-:-:S07]  /*0550*/  @!P1 VIADD R8, R8, 0x40 ;  /* 0x0000004008089836 */ /* 0x000fce0000000000 */
.L_x_6:
[----:B------:R-:W-:Y:S01]  /*0560*/  LEA R0, R9, 0xc0800000, 0x17 ;  /* 0xc080000009007811 */ /* 0x000fe200078eb8ff */
[----:B------:R-:W-:Y:S01]  /*0570*/  VIADD R3, R14, 0xffffff81 ;  /* 0xffffff810e037836 */ /* 0x000fe20000000000 */
[----:B------:R-:W-:Y:S03]  /*0580*/  BSSY.RECONVERGENT B3, `(.L_x_11) ;  /* 0x0000035000037945 */ /* 0x000fe60003800200 */
[----:B------:R-:W-:Y:S01]  /*0590*/  IMAD.IADD R11, R11, 0x1, -R0 ;  /* 0x000000010b0b7824 */ /* 0x000fe200078e0a00 */
[C---:B------:R-:W-:Y:S01]  /*05a0*/  IADD3 R9, PT, PT, R3.reuse, 0x7f, -R9 ;  /* 0x0000007f03097810 */ /* 0x040fe20007ffe809 */
[----:B------:R-:W-:Y:S02]  /*05b0*/  IMAD R0, R3, -0x800000, R10 ;  /* 0xff80000003007824 */ /* 0x000fe400078e020a */
[----:B------:R-:W0:Y:S01]  /*05c0*/  MUFU.RCP R12, R11 ;  /* 0x0000000b000c7308 */ /* 0x000e220000001000 */
[----:B------:R-:W-:Y:S01]  /*05d0*/  FADD.FTZ R13, -R11, -RZ ;  /* 0x800000ff0b0d7221 */ /* 0x000fe20000010100 */
[----:B------:R-:W-:-:S03]  /*05e0*/  IMAD.IADD R9, R9, 0x1, R8 ;  /* 0x0000000109097824 */ /* 0x000fc600078e0208 */
[----:B0-----:R-:W-:-:S04]  /*05f0*/  FFMA R15, R12, R13, 1 ;  /* 0x3f8000000c0f7423 */ /* 0x001fc8000000000d */
[----:B------:R-:W-:-:S04]  /*0600*/  FFMA R17, R12, R15, R12 ;  /* 0x0000000f0c117223 */ /* 0x000fc8000000000c */
[----:B------:R-:W-:-:S04]  /*0610*/  FFMA R10, R0, R17, RZ ;  /* 0x00000011000a7223 */ /* 0x000fc800000000ff */
[----:B------:R-:W-:-:S04]  /*0620*/  FFMA R15, R13, R10, R0 ;  /* 0x0000000a0d0f7223 */ /* 0x000fc80000000000 */
[----:B------:R-:W-:-:S04]  /*0630*/  FFMA R10, R17, R15, R10 ;  /* 0x0000000f110a7223 */ /* 0x000fc8000000000a */
[----:B------:R-:W-:-:S04]  /*0640*/  FFMA R13, R13, R10, R0 ;  /* 0x0000000a0d0d7223 */ /* 0x000fc80000000000 */
[----:B------:R-:W-:-:S05]  /*0650*/  FFMA R0, R17, R13, R10 ;  /* 0x0000000d11007223 */ /* 0x000fca000000000a */
[----:B------:R-:W-:-:S04]  /*0660*/  SHF.R.U32.HI R3, RZ, 0x17, R0 ;  /* 0x00000017ff037819 */ /* 0x000fc80000011600 */
[----:B------:R-:W-:-:S05]  /*0670*/  LOP3.LUT R3, R3, 0xff, RZ, 0xc0, !PT ;  /* 0x000000ff03037812 */ /* 0x000fca00078ec0ff */
[----:B------:R-:W-:-:S04]  /*0680*/  IMAD.IADD R11, R3, 0x1, R9 ;  /* 0x00000001030b7824 */ /* 0x000fc800078e0209 */
[----:B------:R-:W-:-:S05]  /*0690*/  VIADD R3, R11, 0xffffffff ;  /* 0xffffffff0b037836 */ /* 0x000fca0000000000 */
[----:B------:R-:W-:-:S13]  /*06a0*/  ISETP.GE.U32.AND P0, PT, R3, 0xfe, PT ;  /* 0x000000fe0300780c */ /* 0x000fda0003f06070 */
[----:B------:R-:W-:Y:S05]  /*06b0*/  @!P0 BRA `(.L_x_12) ;  /* 0x0000000000808947 */ /* 0x000fea0003800000 */
[----:B------:R-:W-:-:S13]  /*06c0*/  ISETP.GT.AND P0, PT, R11, 0xfe, PT ;  /* 0x000000fe0b00780c */ /* 0x000fda0003f04270 */
[----:B------:R-:W-:Y:S05]  /*06d0*/  @P0 BRA `(.L_x_13) ;  /* 0x00000000006c0947 */ /* 0x000fea0003800000 */
[----:B------:R-:W-:-:S13]  /*06e0*/  ISETP.GE.AND P0, PT, R11, 0x1, PT ;  /* 0x000000010b00780c */ /* 0x000fda0003f06270 */
[----:B------:R-:W-:Y:S05]  /*06f0*/  @P0 BRA `(.L_x_14) ;  /* 0x0000000000740947 */ /* 0x000fea0003800000 */
[----:B------:R-:W-:Y:S02]  /*0700*/  ISETP.GE.AND P0, PT, R11, -0x18, PT ;  /* 0xffffffe80b00780c */ /* 0x000fe40003f06270 */
[----:B------:R-:W-:-:S11]  /*0710*/  LOP3.LUT R0, R0, 0x80000000, RZ, 0xc0, !PT ;  /* 0x8000000000007812 */ /* 0x000fd600078ec0ff */
[----:B------:R-:W-:Y:S05]  /*0720*/  @!P0 BRA `(.L_x_14) ;  /* 0x0000000000688947 */ /* 0x000fea0003800000 */
[CCC-:B------:R-:W-:Y:S01]  /*0730*/  FFMA.RZ R3, R17.reuse, R13.reuse, R10.reuse ;  /* 0x0000000d11037223 */ /* 0x1c0fe2000000c00a */
[-CC-:B------:R-:W-:Y:S01]  /*0740*/  FFMA.RM R8, R17, R13.reuse, R10.reuse ;  /* 0x0000000d11087223 */ /* 0x180fe2000000400a */
[C---:B------:R-:W-:Y:S02]  /*0750*/  ISETP.NE.AND P2, PT, R11.reuse, RZ, PT ;  /* 0x000000ff0b00720c */ /* 0x040fe40003f45270 */
[----:B------:R-:W-:Y:S02]  /*0760*/  ISETP.NE.AND P1, PT, R11, RZ, PT ;  /* 0x000000ff0b00720c */ /* 0x000fe40003f25270 */
[----:B------:R-:W-:Y:S01]  /*0770*/  LOP3.LUT R9, R3, 0x7fffff, RZ, 0xc0, !PT ;  /* 0x007fffff03097812 */ /* 0x000fe200078ec0ff */
[----:B------:R-:W-:Y:S01]  /*0780*/  FFMA.RP R3, R17, R13, R10 ;  /* 0x0000000d11037223 */ /* 0x000fe2000000800a */
[----:B------:R-:W-:Y:S02]  /*0790*/  VIADD R10, R11, 0x20 ;  /* 0x000000200b0a7836 */ /* 0x000fe40000000000 */
[----:B------:R-:W-:Y:S01]  /*07a0*/  LOP3.LUT R9, R9, 0x800000, RZ, 0xfc, !PT ;  /* 0x0080000009097812 */ /* 0x000fe200078efcff */
[----:B------:R-:W-:Y:S01]  /*07b0*/  IMAD.MOV R11, RZ, RZ, -R11 ;  /* 0x000000ffff0b7224 */ /* 0x000fe200078e0a0b */
[----:B------:R-:W-:-:S02]  /*07c0*/  FSETP.NEU.FTZ.AND P0, PT, R3, R8, PT ;  /* 0x000000080300720b */ /* 0x000fc40003f1d000 */
[----:B------:R-:W-:Y:S02]  /*07d0*/  SHF.L.U32 R10, R9, R10, RZ ;  /* 0x0000000a090a7219 */ /* 0x000fe400000006ff */
[----:B------:R-:W-:Y:S02]  /*07e0*/  SEL R8, R11, RZ, P2 ;  /* 0x000000ff0b087207 */ /* 0x000fe40001000000 */
[----:B------:R-:W-:Y:S02]  /*07f0*/  ISETP.NE.AND P1, PT, R10, RZ, P1 ;  /* 0x000000ff0a00720c */ /* 0x000fe40000f25270 */
[----:B------:R-:W-:Y:S02]  /*0800*/  SHF.R.U32.HI R8, RZ, R8, R9 ;  /* 0x00000008ff087219 */ /* 0x000fe40000011609 */
[----:B------:R-:W-:Y:S02]  /*0810*/  PLOP3.LUT P0, PT, P0, P1, PT, 0xf8, 0x8f ;  /* 0x00000000008f781c */ /* 0x000fe40000703f70 */
[----:B------:R-:W-:-:S02]  /*0820*/  SHF.R.U32.HI R10, RZ, 0x1, R8 ;  /* 0x00000001ff0a7819 */ /* 0x000fc40000011608 */
[----:B------:R-:W-:-:S04]  /*0830*/  SEL R3, RZ, 0x1, !P0 ;  /* 0x00000001ff037807 */ /* 0x000fc80004000000 */
[----:B------:R-:W-:-:S04]  /*0840*/  LOP3.LUT R3, R3, 0x1, R10, 0xf8, !PT ;  /* 0x0000000103037812 */ /* 0x000fc800078ef80a */
[----:B------:R-:W-:-:S05]  /*0850*/  LOP3.LUT R3, R3, R8, RZ, 0xc0, !PT ;  /* 0x0000000803037212 */ /* 0x000fca00078ec0ff */
[----:B------:R-:W-:-:S05]  /*0860*/  IMAD.IADD R3, R10, 0x1, R3 ;  /* 0x000000010a037824 */ /* 0x000fca00078e0203 */
[----:B------:R-:W-:Y:S01]  /*0870*/  LOP3.LUT R0, R3, R0, RZ, 0xfc, !PT ;  /* 0x0000000003007212 */ /* 0x000fe200078efcff */
[----:B------:R-:W-:Y:S06]  /*0880*/  BRA `(.L_x_14) ;  /* 0x0000000000107947 */ /* 0x000fec0003800000 */
.L_x_13:
[----:B------:R-:W-:-:S04]  /*0890*/  LOP3.LUT R0, R0, 0x80000000, RZ, 0xc0, !PT ;  /* 0x8000000000007812 */ /* 0x000fc800078ec0ff */
[----:B------:R-:W-:Y:S01]  /*08a0*/  LOP3.LUT R0, R0, 0x7f800000, RZ, 0xfc, !PT ;  /* 0x7f80000000007812 */ /* 0x000fe200078efcff */
[----:B------:R-:W-:Y:S06]  /*08b0*/  BRA `(.L_x_14) ;  /* 0x0000000000047947 */ /* 0x000fec0003800000 */
.L_x_12:
[----:B------:R-:W-:-:S07]  /*08c0*/  IMAD R0, R9, 0x800000, R0 ;  /* 0x0080000009007824 */ /* 0x000fce00078e0200 */
.L_x_14:
[----:B------:R-:W-:Y:S05]  /*08d0*/  BSYNC.RECONVERGENT B3 ;  /* 0x0000000000037941 */ /* 0x000fea0003800200 */
.L_x_11:
[----:B------:R-:W-:Y:S05]  /*08e0*/  BRA `(.L_x_15) ;  /* 0x0000000000207947 */ /* 0x000fea0003800000 */
.L_x_10:
[----:B------:R-:W-:-:S04]  /*08f0*/  LOP3.LUT R0, R11, 0x80000000, R10, 0x48, !PT ;  /* 0x800000000b007812 */ /* 0x000fc800078e480a */
[----:B------:R-:W-:Y:S01]  /*0900*/  LOP3.LUT R0, R0, 0x7f800000, RZ, 0xfc, !PT ;  /* 0x7f80000000007812 */ /* 0x000fe200078efcff */
[----:B------:R-:W-:Y:S06]  /*0910*/  BRA `(.L_x_15) ;  /* 0x0000000000147947 */ /* 0x000fec0003800000 */
.L_x_9:
[----:B------:R-:W-:Y:S01]  /*0920*/  LOP3.LUT R0, R11, 0x80000000, R10, 0x48, !PT ;  /* 0x800000000b007812 */ /* 0x000fe200078e480a */
[----:B------:R-:W-:Y:S06]  /*0930*/  BRA `(.L_x_15) ;  /* 0x00000000000c7947 */ /* 0x000fec0003800000 */
.L_x_8:
[----:B------:R-:W0:Y:S01]  /*0940*/  MUFU.RSQ R0, -QNAN ;  /* 0xffc0000000007908 */ /* 0x000e220000001400 */
[----:B------:R-:W-:Y:S05]  /*0950*/  BRA `(.L_x_15) ;  /* 0x0000000000047947 */ /* 0x000fea0003800000 */
.L_x_7:
[----:B------:R-:W-:-:S07]  /*0960*/  FADD.FTZ R0, R0, R3 ;  /* 0x0000000300007221 */ /* 0x000fce0000010000 */
.L_x_15:
[----:B------:R-:W-:Y:S05]  /*0970*/  BSYNC.RECONVERGENT B2 ;  /* 0x0000000000027941 */ /* 0x000fea0003800200 */
.L_x_5:
[----:B------:R-:W-:Y:S02]  /*0980*/  IMAD.MOV.U32 R8, RZ, RZ, R6 ;  /* 0x000000ffff087224 */ /* 0x000fe400078e0006 */
[----:B------:R-:W-:-:S04]  /*0990*/  IMAD.MOV.U32 R9, RZ, RZ, 0x0 ;  /* 0x00000000ff097424 */ /* 0x000fc800078e00ff */
[----:B0-----:R-:W-:Y:S05]  /*09a0*/  RET.REL.NODEC R8 `(_ZN6caffe282_GLOBAL__N__58_tmpxft_00006870_00000000_7_multi_class_accuracy_op_cpp1_ii_4f21d0ae30MultiClassAccuracyDivideKernelEiPfPKi) ;  /* 0xfffffff408947950 */ /* 0x001fea0003c3ffff */
.L_x_16:
[----:B------:R-:W-:-:S00]  /*09b0*/  BRA `(.L_x_16) ;  /* 0xfffffffc00fc7947 */ /* 0x000fc0000383ffff */
[----:B------:R-:W-:-:S00]  /*09c0*/  NOP ;  /* 0x0000000000007918 */ /* 0x000fc00000000000 */
        /* <DEDUP_REMOVED lines=11> */
.L_x_25:


//--------------------- .text._ZN6caffe282_GLOBAL__N__58_tmpxft_00006870_00000000_7_multi_class_accuracy_op_cpp1_ii_4f21d0ae24MultiClassAccuracyKernelEiiPKfPKiPfPi --------------------------
	.section	.text._ZN6caffe282_GLOBAL__N__58_tmpxft_00006870_00000000_7_multi_class_accuracy_op_cpp1_ii_4f21d0ae24MultiClassAccuracyKernelEiiPKfPKiPfPi,"ax",@progbits
	.align	128
        .global         _ZN6caffe282_GLOBAL__N__58_tmpxft_00006870_00000000_7_multi_class_accuracy_op_cpp1_ii_4f21d0ae24MultiClassAccuracyKernelEiiPKfPKiPfPi
        .type           _ZN6caffe282_GLOBAL__N__58_tmpxft_00006870_00000000_7_multi_class_accuracy_op_cpp1_ii_4f21d0ae24MultiClassAccuracyKernelEiiPKfPKiPfPi,@function
        .size           _ZN6caffe282_GLOBAL__N__58_tmpxft_00006870_00000000_7_multi_class_accuracy_op_cpp1_ii_4f21d0ae24MultiClassAccuracyKernelEiiPKfPKiPfPi,(.L_x_27 - _ZN6caffe282_GLOBAL__N__58_tmpxft_00006870_00000000_7_multi_class_accuracy_op_cpp1_ii_4f21d0ae24MultiClassAccuracyKernelEiiPKfPKiPfPi)
        .other          _ZN6caffe282_GLOBAL__N__58_tmpxft_00006870_00000000_7_multi_class_accuracy_op_cpp1_ii_4f21d0ae24MultiClassAccuracyKernelEiiPKfPKiPfPi,@"STO_CUDA_ENTRY STV_DEFAULT"
_ZN6caffe282_GLOBAL__N__58_tmpxft_00006870_00000000_7_multi_class_accuracy_op_cpp1_ii_4f21d0ae24MultiClassAccuracyKernelEiiPKfPKiPfPi:
.text._ZN6caffe282_GLOBAL__N__58_tmpxft_00006870_00000000_7_multi_class_accuracy_op_cpp1_ii_4f21d0ae24MultiClassAccuracyKernelEiiPKfPKiPfPi:
        /* <DEDUP_REMOVED lines=11> */
[----:B------:R-:W-:Y:S01]  /*00b0*/  IMAD.MOV.U32 R2, RZ, RZ, 0x1 ;  /* 0x00000001ff027424 */ /* 0x000fe200078e00ff */
[----:B------:R-:W-:Y:S01]  /*00c0*/  CS2R R4, SRZ ;  /* 0x0000000000047805 */ /* 0x000fe2000001ff00 */
[----:B------:R-:W-:Y:S01]  /*00d0*/  IMAD.MOV.U32 R3, RZ, RZ, 0x0 ;  /* 0x00000000ff037424 */ /* 0x000fe200078e00ff */
[----:B------:R-:W1:Y:S01]  /*00e0*/  LDCU UR5, c[0x0][0x370] ;  /* 0x00006e00ff0577ac */ /* 0x000e620008000800 */
[----:B------:R-:W-:Y:S01]  /*00f0*/  IMAD.MOV.U32 R0, RZ, RZ, RZ ;  /* 0x000000ffff007224 */ /* 0x000fe200078e00ff */
[----:B------:R-:W2:Y:S01]  /*0100*/  LDCU.64 UR6, c[0x0][0x358] ;  /* 0x00006b00ff0677ac */ /* 0x000ea20008000a00 */
[----:B0-----:R-:W-:Y:S02]  /*0110*/  USHF.R.S32.HI UR9, URZ, 0x1f, UR12 ;  /* 0x0000001fff097899 */ /* 0x001fe4000801140c */
[----:B------:R-:W-:Y:S01]  /*0120*/  IMAD.WIDE.U32 R2, R9, UR12, R2 ;  /* 0x0000000c09027c25 */ /* 0x000fe2000f8e0002 */
[----:B-1----:R-:W-:-:S03]  /*0130*/  UIMAD UR4, UR4, UR5, URZ ;  /* 0x00000005040472a4 */ /* 0x002fc6000f8e02ff */
[----:B------:R-:W-:Y:S01]  /*0140*/  IMAD R7, R9, UR9, RZ ;  /* 0x0000000909077c24 */ /* 0x000fe2000f8e02ff */
[----:B------:R-:W-:Y:S02]  /*0150*/  UIMAD.WIDE.U32 UR10, UR4, UR12, URZ ;  /* 0x0000000c040a72a5 */ /* 0x000fe4000f8e00ff */
[----:B------:R-:W-:Y:S01]  /*0160*/  UIMAD UR5, UR9, UR4, URZ ;  /* 0x00000004090572a4 */ /* 0x000fe2000f8e02ff */
[----:B------:R-:W-:-:S03]  /*0170*/  IMAD.IADD R7, R3, 0x1, R7 ;  /* 0x0000000103077824 */ /* 0x000fc600078e0207 */
[----:B--2---:R-:W-:-:S12]  /*0180*/  UIADD3 UR5, UPT, UPT, UR11, UR5, URZ ;  /* 0x000000050b057290 */ /* 0x004fd8000fffe0ff */
.L_x_23:
[----:B0-----:R-:W0:Y:S01]  /*0190*/  LDC R6, c[0x0][0x384] ;  /* 0x0000e100ff067b82 */ /* 0x001e220000000800 */
[----:B------:R-:W-:Y:S01]  /*01a0*/  IMAD.MOV.U32 R8, RZ, RZ, RZ ;  /* 0x000000ffff087224 */ /* 0x000fe200078e00ff */
[----:B0-----:R-:W-:-:S13]  /*01b0*/  ISETP.GE.AND P0, PT, R6, 0x2, PT ;  /* 0x000000020600780c */ /* 0x001fda0003f06270 */
[----:B-----5:R-:W-:Y:S05]  /*01c0*/  @!P0 BRA `(.L_x_17) ;  /* 0x0000000400108947 */ /* 0x020fea0003800000 */
[----:B------:R-:W0:Y:S01]  /*01d0*/  LDCU.64 UR12, c[0x0][0x388] ;  /* 0x00007100ff0c77ac */ /* 0x000e220008000a00 */
[-C--:B------:R-:W-:Y:S02]  /*01e0*/  IMAD R8, R0, R6.reuse, RZ ;  /* 0x0000000600087224 */ /* 0x080fe400078e02ff */
[----:B------:R-:W-:-:S04]  /*01f0*/  IMAD.WIDE.U32 R10, R9, R6, RZ ;  /* 0x00000006090a7225 */ /* 0x000fc800078e00ff */
[----:B------:R-:W-:Y:S02]  /*0200*/  IMAD R13, R9, UR9, R8 ;  /* 0x00000009090d7c24 */ /* 0x000fe4000f8e0208 */
[----:B------:R-:W-:Y:S02]  /*0210*/  VIADD R8, R6, 0xffffffff ;  /* 0xffffffff06087836 */ /* 0x000fe40000000000 */
[----:B------:R-:W-:Y:S02]  /*0220*/  IMAD.IADD R11, R11, 0x1, R13 ;  /* 0x000000010b0b7824 */ /* 0x000fe400078e020d */
[----:B------:R-:W-:Y:S01]  /*0230*/  IMAD R14, R4, UR5, RZ ;  /* 0x00000005040e7c24 */ /* 0x000fe2000f8e02ff */
[----:B0-----:R-:W-:Y:S02]  /*0240*/  LEA R12, P0, R10, UR12, 0x2 ;  /* 0x0000000c0a0c7c11 */ /* 0x001fe4000f8010ff */
[----:B------:R-:W-:Y:S02]  /*0250*/  ISETP.GT.AND P1, PT, R8, 0x3, PT ;  /* 0x000000030800780c */ /* 0x000fe40003f24270 */
[----:B------:R-:W-:Y:S01]  /*0260*/  LEA.HI.X R13, R10, UR13, R11, 0x2, P0 ;  /* 0x0000000d0a0d7c11 */ /* 0x000fe200080f140b */
[----:B------:R-:W-:-:S02]  /*0270*/  IMAD.MOV.U32 R10, RZ, RZ, R2 ;  /* 0x000000ffff0a7224 */ /* 0x000fc400078e0002 */
[----:B------:R-:W-:Y:S02]  /*0280*/  IMAD.MOV.U32 R11, RZ, RZ, R7 ;  /* 0x000000ffff0b7224 */ /* 0x000fe400078e0007 */
[----:B------:R-:W-:Y:S01]  /*0290*/  IMAD R15, R5, UR10, R14 ;  /* 0x0000000a050f7c24 */ /* 0x000fe2000f8e020e */
[----:B------:R0:W5:Y:S01]  /*02a0*/  LDG.E R12, desc[UR6][R12.64] ;  /* 0x000000060c0c7981 */ /* 0x000162000c1e1900 */
[----:B------:R-:W-:-:S04]  /*02b0*/  IMAD.WIDE.U32 R10, R4, UR10, R10 ;  /* 0x0000000a040a7c25 */ /* 0x000fc8000f8e000a */
[----:B------:R-:W-:Y:S01]  /*02c0*/  IMAD.IADD R11, R11, 0x1, R15 ;  /* 0x000000010b0b7824 */ /* 0x000fe200078e020f */
[----:B------:R-:W-:Y:S01]  /*02d0*/  LEA R16, P0, R10, UR12, 0x2 ;  /* 0x0000000c0a107c11 */ /* 0x000fe2000f8010ff */
[----:B------:R-:W-:-:S03]  /*02e0*/  IMAD.MOV.U32 R8, RZ, RZ, RZ ;  /* 0x000000ffff087224 */ /* 0x000fc600078e00ff */
[----:B------:R-:W-:Y:S01]  /*02f0*/  LEA.HI.X R11, R10, UR13, R11, 0x2, P0 ;  /* 0x0000000d0a0b7c11 */ /* 0x000fe200080f140b */
[----:B0-----:R-:W-:Y:S01]  /*0300*/  IMAD.MOV.U32 R13, RZ, RZ, 0x1 ;  /* 0x00000001ff0d7424 */ /* 0x001fe200078e00ff */
[----:B------:R-:W-:Y:S01]  /*0310*/  PLOP3.LUT P0, PT, PT, PT, PT, 0x80, 0x8 ;  /* 0x000000000008781c */ /* 0x000fe20003f0f070 */
[----:B------:R-:W-:-:S12]  /*0320*/  @!P1 BRA `(.L_x_18) ;  /* 0x0000000000609947 */ /* 0x000fd80003800000 */
[----:B------:R-:W-:Y:S01]  /*0330*/  PLOP3.LUT P0, PT, PT, PT, PT, 0x8, 0x80 ;  /* 0x000000000080781c */ /* 0x000fe20003f0e170 */
[----:B------:R-:W-:-:S12]  /*0340*/  VIADD R14, R6, 0xfffffffd ;  /* 0xfffffffd060e7836 */ /* 0x000fd80000000000 */
.L_x_19:
[----:B------:R-:W-:-:S05]  /*0350*/  IMAD.MOV.U32 R10, RZ, RZ, R16 ;  /* 0x000000ffff0a7224 */ /* 0x000fca00078e0010 */
[----:B------:R-:W2:Y:S04]  /*0360*/  LDG.E R15, desc[UR6][R10.64] ;  /* 0x000000060a0f7981 */ /* 0x000ea8000c1e1900 */
[----:B------:R-:W3:Y:S04]  /*0370*/  LDG.E R17, desc[UR6][R10.64+0x4] ;  /* 0x000004060a117981 */ /* 0x000ee8000c1e1900 */
[----:B------:R-:W4:Y:S04]  /*0380*/  LDG.E R19, desc[UR6][R10.64+0x8] ;  /* 0x000008060a137981 */ /* 0x000f28000c1e1900 */
[----:B------:R-:W4:Y:S01]  /*0390*/  LDG.E R21, desc[UR6][R10.64+0xc] ;  /* 0x00000c060a157981 */ /* 0x000f22000c1e1900 */
[----:B--2--5:R-:W-:-:S04]  /*03a0*/  FSETP.GT.AND P2, PT, R15, R12, PT ;  /* 0x0000000c0f00720b */ /* 0x024fc80003f44000 */
[----:B------:R-:W-:Y:S02]  /*03b0*/  FSEL R12, R15, R12, P2 ;  /* 0x0000000c0f0c7208 */ /* 0x000fe40001000000 */
[----:B------:R-:W-:Y:S02]  /*03c0*/  SEL R8, R13, R8, P2 ;  /* 0x000000080d087207 */ /* 0x000fe40001000000 */
[----:B---3--:R-:W-:-:S04]  /*03d0*/  FSETP.GT.AND P3, PT, R17, R12, PT ;  /* 0x0000000c1100720b */ /* 0x008fc80003f64000 */
[----:B------:R-:W-:-:S04]  /*03e0*/  FSEL R12, R17, R12, P3 ;  /* 0x0000000c110c7208 */ /* 0x000fc80001800000 */
[----:B----4-:R-:W-:-:S04]  /*03f0*/  FSETP.GT.AND P4, PT, R19, R12, PT ;  /* 0x0000000c1300720b */ /* 0x010fc80003f84000 */
[----:B------:R-:W-:Y:S01]  /*0400*/  FSEL R12, R19, R12, P4 ;  /* 0x0000000c130c7208 */ /* 0x000fe20002000000 */
[----:B------:R-:W-:Y:S01]  /*0410*/  @P3 VIADD R8, R13, 0x1 ;  /* 0x000000010d083836 */ /* 0x000fe20000000000 */
[----:B------:R-:W-:Y:S02]  /*0420*/  IADD3 R16, P3, PT, R10, 0x10, RZ ;  /* 0x000000100a107810 */ /* 0x000fe40007f7e0ff */
[----:B------:R-:W-:-:S03]  /*0430*/  FSETP.GT.AND P1, PT, R21, R12, PT ;  /* 0x0000000c1500720b */ /* 0x000fc60003f24000 */
[----:B------:R-:W-:Y:S01]  /*0440*/  IMAD.X R11, RZ, RZ, R11, P3 ;  /* 0x000000ffff0b7224 */ /* 0x000fe200018e060b */
[----:B------:R-:W-:Y:S01]  /*0450*/  FSEL R12, R21, R12, P1 ;  /* 0x0000000c150c7208 */ /* 0x000fe20000800000 */
[----:B------:R-:W-:-:S08]  /*0460*/  @P4 VIADD R8, R13, 0x2 ;  /* 0x000000020d084836 */ /* 0x000fd00000000000 */
[C---:B------:R-:W-:Y:S02]  /*0470*/  @P1 VIADD R8, R13.reuse, 0x3 ;  /* 0x000000030d081836 */ /* 0x040fe40000000000 */
[----:B------:R-:W-:-:S05]  /*0480*/  VIADD R13, R13, 0x4 ;  /* 0x000000040d0d7836 */ /* 0x000fca0000000000 */
[----:B------:R-:W-:-:S13]  /*0490*/  ISETP.GE.AND P2, PT, R13, R14, PT ;  /* 0x0000000e0d00720c */ /* 0x000fda0003f46270 */
[----:B------:R-:W-:Y:S05]  /*04a0*/  @!P2 BRA `(.L_x_19) ;  /* 0xfffffffc00a8a947 */ /* 0x000fea000383ffff */
.L_x_18:
[----:B------:R-:W-:-:S05]  /*04b0*/  IMAD.IADD R10, R6, 0x1, -R13 ;  /* 0x00000001060a7824 */ /* 0x000fca00078e0a0d */
[----:B------:R-:W-:-:S13]  /*04c0*/  ISETP.GT.AND P1, PT, R10, 0x1, PT ;  /* 0x000000010a00780c */ /* 0x000fda0003f24270 */
[----:B------:R-:W-:Y:S05]  /*04d0*/  @!P1 BRA `(.L_x_20) ;  /* 0x0000000000349947 */ /* 0x000fea0003800000 */
[----:B------:R-:W-:-:S05]  /*04e0*/  IMAD.MOV.U32 R10, RZ, RZ, R16 ;  /* 0x000000ffff0a7224 */ /* 0x000fca00078e0010 */
[----:B------:R-:W2:Y:S04]  /*04f0*/  LDG.E R15, desc[UR6][R10.64] ;  /* 0x000000060a0f7981 */ /* 0x000ea8000c1e1900 */
[----:B------:R0:W3:Y:S01]  /*0500*/  LDG.E R17, desc[UR6][R10.64+0x4] ;  /* 0x000004060a117981 */ /* 0x0000e2000c1e1900 */
[----:B------:R-:W-:Y:S02]  /*0510*/  IADD3 R16, P3, PT, R16, 0x8, RZ ;  /* 0x0000000810107810 */ /* 0x000fe40007f7e0ff */
[----:B------:R-:W-:-:S03]  /*0520*/  PLOP3.LUT P0, PT, PT, PT, PT, 0x8, 0x80 ;  /* 0x000000000080781c */ /* 0x000fc60003f0e170 */
[----:B0-----:R-:W-:Y:S01]  /*0530*/  IMAD.X R11, RZ, RZ, R11, P3 ;  /* 0x000000ffff0b7224 */ /* 0x001fe200018e060b */
[----:B--2--5:R-:W-:-:S04]  /*0540*/  FSETP.GT.AND P1, PT, R15, R12, PT ;  /* 0x0000000c0f00720b */ /* 0x024fc80003f24000 */
[----:B------:R-:W-:Y:S02]  /*0550*/  FSEL R12, R15, R12, P1 ;  /* 0x0000000c0f0c7208 */ /* 0x000fe40000800000 */
[----:B------:R-:W-:Y:S02]  /*0560*/  SEL R8, R13, R8, P1 ;  /* 0x000000080d087207 */ /* 0x000fe40000800000 */
[----:B---3--:R-:W-:-:S04]  /*0570*/  FSETP.GT.AND P2, PT, R17, R12, PT ;  /* 0x0000000c1100720b */ /* 0x008fc80003f44000 */
[----:B------:R-:W-:-:S09]  /*0580*/  FSEL R12, R17, R12, P2 ;  /* 0x0000000c110c7208 */ /* 0x000fd20001000000 */
[C---:B------:R-:W-:Y:S02]  /*0590*/  @P2 VIADD R8, R13.reuse, 0x1 ;  /* 0x000000010d082836 */ /* 0x040fe40000000000 */
[----:B------:R-:W-:-:S07]  /*05a0*/  VIADD R13, R13, 0x2 ;  /* 0x000000020d0d7836 */ /* 0x000fce0000000000 */
.L_x_20:
[----:B------:R-:W-:Y:S01]  /*05b0*/  ISETP.LT.OR P0, PT, R13, R6, P0 ;  /* 0x000000060d00720c */ /* 0x000fe20000701670 */
[----:B------:R-:W-:-:S12]  /*05c0*/  IMAD.MOV.U32 R10, RZ, RZ, R16 ;  /* 0x000000ffff0a7224 */ /* 0x000fd800078e0010 */
[----:B------:R-:W-:Y:S05]  /*05d0*/  @!P0 BRA `(.L_x_17) ;  /* 0x00000000000c8947 */ /* 0x000fea0003800000 */
[----:B------:R-:W2:Y:S02]  /*05e0*/  LDG.E R11, desc[UR6][R10.64] ;  /* 0x000000060a0b7981 */ /* 0x000ea4000c1e1900 */
[----:B--2--5:R-:W-:-:S04]  /*05f0*/  FSETP.GT.AND P0, PT, R11, R12, PT ;  /* 0x0000000c0b00720b */ /* 0x024fc80003f04000 */
[----:B------:R-:W-:-:S09]  /*0600*/  SEL R8, R13, R8, P0 ;  /* 0x000000080d087207 */ /* 0x000fd20000000000 */
.L_x_17:
[----:B------:R-:W0:Y:S02]  /*0610*/  LDCU.64 UR12, c[0x0][0x390] ;  /* 0x00007200ff0c77ac */ /* 0x000e240008000a00 */
[----:B0-----:R-:W-:-:S04]  /*0620*/  LEA R10, P0, R9, UR12, 0x2 ;  /* 0x0000000c090a7c11 */ /* 0x001fc8000f8010ff */
[----:B------:R-:W-:-:S05]  /*0630*/  LEA.HI.X R11, R9, UR13, R0, 0x2, P0 ;  /* 0x0000000d090b7c11 */ /* 0x000fca00080f1400 */
[----:B------:R-:W2:Y:S01]  /*0640*/  LDG.E R15, desc[UR6][R10.64] ;  /* 0x000000060a0f7981 */ /* 0x000ea2000c1e1900 */
[----:B------:R-:W-:Y:S01]  /*0650*/  BSSY.RECONVERGENT B0, `(.L_x_21) ;  /* 0x0000007000007945 */ /* 0x000fe20003800200 */
[----:B--2---:R-:W-:-:S13]  /*0660*/  ISETP.NE.AND P0, PT, R8, R15, PT ;  /* 0x0000000f0800720c */ /* 0x004fda0003f05270 */
[----:B------:R-:W-:Y:S05]  /*0670*/  @P0 BRA `(.L_x_22) ;  /* 0x0000000000100947 */ /* 0x000fea0003800000 */
[----:B------:R-:W0:Y:S01]  /*0680*/  LDC.64 R10, c[0x0][0x398] ;  /* 0x0000e600ff0a7b82 */ /* 0x000e220000000a00 */
[----:B------:R-:W-:Y:S02]  /*0690*/  IMAD.MOV.U32 R13, RZ, RZ, 0x3f800000 ;  /* 0x3f800000ff0d7424 */ /* 0x000fe400078e00ff */
[----:B0-----:R-:W-:-:S05]  /*06a0*/  IMAD.WIDE R10, R8, 0x4, R10 ;  /* 0x00000004080a7825 */ /* 0x001fca00078e020a */
[----:B------:R0:W-:Y:S02]  /*06b0*/  REDG.E.ADD.F32.FTZ.RN.STRONG.GPU desc[UR6][R10.64], R13 ;  /* 0x0000000d0a0079a6 */ /* 0x0001e4000c12f306 */
.L_x_22:
[----:B------:R-:W-:Y:S05]  /*06c0*/  BSYNC.RECONVERGENT B0 ;  /* 0x0000000000007941 */ /* 0x000fea0003800200 */
.L_x_21:
[----:B------:R-:W1:Y:S01]  /*06d0*/  LDCU UR12, c[0x0][0x380] ;  /* 0x00007000ff0c77ac */ /* 0x000e620008000800 */
[----:B0-----:R-:W0:Y:S01]  /*06e0*/  LDC.64 R10, c[0x0][0x3a0] ;  /* 0x0000e800ff0a7b82 */ /* 0x001e220000000a00 */
[----:B------:R-:W-:Y:S01]  /*06f0*/  IADD3 R9, P0, PT, R9, UR4, RZ ;  /* 0x0000000409097c10 */ /* 0x000fe2000ff1e0ff */
[----:B------:R-:W-:-:S04]  /*0700*/  IMAD.MOV.U32 R13, RZ, RZ, 0x1 ;  /* 0x00000001ff0d7424 */ /* 0x000fc800078e00ff */
[----:B------:R-:W-:Y:S01]  /*0710*/  IMAD.X R0, RZ, RZ, R0, P0 ;  /* 0x000000ffff007224 */ /* 0x000fe200000e0600 */
[----:B-1----:R-:W-:-:S04]  /*0720*/  ISETP.GE.U32.AND P0, PT, R9, UR12, PT ;  /* 0x0000000c09007c0c */ /* 0x002fc8000bf06070 */
[----:B------:R-:W-:Y:S01]  /*0730*/  ISETP.GE.U32.AND.EX P0, PT, R0, UR8, PT, P0 ;  /* 0x0000000800007c0c */ /* 0x000fe2000bf06100 */
[----:B0-----:R-:W-:Y:S01]  /*0740*/  IMAD.WIDE R10, R15, 0x4, R10 ;  /* 0x000000040f0a7825 */ /* 0x001fe200078e020a */
[----:B------:R-:W-:-:S04]  /*0750*/  IADD3 R4, P1, PT, R4, 0x1, RZ ;  /* 0x0000000104047810 */ /* 0x000fc80007f3e0ff */
[----:B------:R0:W-:Y:S01]  /*0760*/  REDG.E.ADD.STRONG.GPU desc[UR6][R10.64], R13 ;  /* 0x0000000d0a00798e */ /* 0x0001e2000c12e106 */
[----:B------:R-:W-:-:S06]  /*0770*/  IMAD.X R5, RZ, RZ, R5, P1 ;  /* 0x000000ffff057224 */ /* 0x000fcc00008e0605 */
[----:B------:R-:W-:Y:S05]  /*0780*/  @!P0 BRA `(.L_x_23) ;  /* 0xfffffff800808947 */ /* 0x000fea000383ffff */
[----:B------:R-:W-:Y:S05]  /*0790*/  EXIT ;  /* 0x000000000000794d */ /* 0x000fea0003800000 */
.L_x_24:
        /* <DEDUP_REMOVED lines=14> */
.L_x_27:


//--------------------- .nv.shared.reserved.0     --------------------------
	.section	.nv.shared.reserved.0,"aw",@nobits
	.weak		__nv_reservedSMEM_offset_0_alias
	.size		__nv_reservedSMEM_offset_0_alias, 0, 64
	.other		__nv_reservedSMEM_offset_0_alias,@"STO_CUDA_RESERVED_SHARED STV_DEFAULT"
__nv_reservedSMEM_offset_0_alias:
	.zero		0
	.zero		64


//--------------------- .nv.global                --------------------------
	.section	.nv.global,"aw",@nobits
	.align	8
.nv.global:
	.type		_ZTVN10__cxxabiv120__function_type_infoE,@object
	.size		_ZTVN10__cxxabiv120__function_type_infoE,(_ZTVN10__cxxabiv120__si_class_type_infoE - _ZTVN10__cxxabiv120__function_type_infoE)
_ZTVN10__cxxabiv120__function_type_infoE:
	.zero		8
	.type		_ZTVN10__cxxabiv120__si_class_type_infoE,@object
	.size		_ZTVN10__cxxabiv120__si_class_type_infoE,(_ZTTNSt7__cxx1119basic_ostringstreamIcSt11char_traitsIcESaIcEEE - _ZTVN10__cxxabiv120__si_class_type_infoE)
_ZTVN10__cxxabiv120__si_class_type_infoE:
	.zero		8
	.type		_ZTTNSt7__cxx1119basic_ostringstreamIcSt11char_traitsIcESaIcEEE,@object
	.size		_ZTTNSt7__cxx1119basic_ostringstreamIcSt11char_traitsIcESaIcEEE,(_ZTTSo - _ZTTNSt7__cxx1119basic_ostringstreamIcSt11char_traitsIcESaIcEEE)
_ZTTNSt7__cxx1119basic_ostringstreamIcSt11char_traitsIcESaIcEEE:
	.zero		8
	.type		_ZTTSo,@object
	.size		_ZTTSo,(_ZTVN10__cxxabiv119__pointer_type_infoE - _ZTTSo)
_ZTTSo:
	.zero		8
	.type		_ZTVN10__cxxabiv119__pointer_type_infoE,@object
	.size		_ZTVN10__cxxabiv119__pointer_type_infoE,(_ZTVN10__cxxabiv117__class_type_infoE - _ZTVN10__cxxabiv119__pointer_type_infoE)
_ZTVN10__cxxabiv119__pointer_type_infoE:
	.zero		8
	.type		_ZTVN10__cxxabiv117__class_type_infoE,@object
	.size		_ZTVN10__cxxabiv117__class_type_infoE,(_ZTVSt9basic_iosIcSt11char_traitsIcEE - _ZTVN10__cxxabiv117__class_type_infoE)
_ZTVN10__cxxabiv117__class_type_infoE:
	.zero		8
	.type		_ZTVSt9basic_iosIcSt11char_traitsIcEE,@object
	.size		_ZTVSt9basic_iosIcSt11char_traitsIcEE,(_ZTVN3c105ErrorE - _ZTVSt9basic_iosIcSt11char_traitsIcEE)
_ZTVSt9basic_iosIcSt11char_traitsIcEE:
	.zero		32
	.type		_ZTVN3c105ErrorE,@object
	.size		_ZTVN3c105ErrorE,(_ZTVN3c1011StorageImplE - _ZTVN3c105ErrorE)
_ZTVN3c105ErrorE:
	.zero		40
	.type		_ZTVN3c1011StorageImplE,@object
	.size		_ZTVN3c1011StorageImplE,(_ZTVSt9exception - _ZTVN3c1011StorageImplE)
_ZTVN3c1011StorageImplE:
	.zero		40
	.type		_ZTVSt9exception,@object
	.size		_ZTVSt9exception,(_ZTVN3c1020intrusive_ptr_targetE - _ZTVSt9exception)
_ZTVSt9exception:
	.zero		40
	.type		_ZTVN3c1020intrusive_ptr_targetE,@object
	.size		_ZTVN3c1020intrusive_ptr_targetE,(_ZTVSt15basic_streambufIcSt11char_traitsIcEE - _ZTVN3c1020intrusive_ptr_targetE)
_ZTVN3c1020intrusive_ptr_targetE:
	.zero		40
	.type		_ZTVSt15basic_streambufIcSt11char_traitsIcEE,@object
	.size		_ZTVSt15basic_streambufIcSt11char_traitsIcEE,(_ZTVNSt7__cxx1115basic_stringbufIcSt11char_traitsIcESaIcEEE - _ZTVSt15basic_streambufIcSt11char_traitsIcEE)
_ZTVSt15basic_streambufIcSt11char_traitsIcEE:
	.zero		128
	.type		_ZTVNSt7__cxx1115basic_stringbufIcSt11char_traitsIcESaIcEEE,@object
	.size		_ZTVNSt7__cxx1115basic_stringbufIcSt11char_traitsIcESaIcEEE,(_ZTVN6caffe220MultiClassAccuracyOpIfNS_11CUDAContextEEE - _ZTVNSt7__cxx1115basic_stringbufIcSt11char_traitsIcESaIcEEE)
_ZTVNSt7__cxx1115basic_stringbufIcSt11char_traitsIcESaIcEEE:
	.zero		128
	.type		_ZTVN6caffe220MultiClassAccuracyOpIfNS_11CUDAContextEEE,@object
	.size		_ZTVN6caffe220MultiClassAccuracyOpIfNS_11CUDAContextEEE,(_ZTVN6caffe28OperatorINS_11CUDAContextEEE - _ZTVN6caffe220MultiClassAccuracyOpIfNS_11CUDAContextEEE)
_ZTVN6caffe220MultiClassAccuracyOpIfNS_11CUDAContextEEE:
	.zero		136
	.type		_ZTVN6caffe28OperatorINS_11CUDAContextEEE,@object
	.size		_ZTVN6caffe28OperatorINS_11CUDAContextEEE,(.L_13 - _ZTVN6caffe28OperatorINS_11CUDAContextEEE)
_ZTVN6caffe28OperatorINS_11CUDAContextEEE:
	.zero		136
.L_13:


//--------------------- .nv.constant0._ZN6caffe282_GLOBAL__N__58_tmpxft_00006870_00000000_7_multi_class_accuracy_op_cpp1_ii_4f21d0ae30MultiClassAccuracyDivideKernelEiPfPKi --------------------------
	.section	.nv.constant0._ZN6caffe282_GLOBAL__N__58_tmpxft_00006870_00000000_7_multi_class_accuracy_op_cpp1_ii_4f21d0ae30MultiClassAccuracyDivideKernelEiPfPKi,"a",@progbits
	.sectionflags	@""
	.align	4
.nv.constant0._ZN6caffe282_GLOBAL__N__58_tmpxft_00006870_00000000_7_multi_class_accuracy_op_cpp1_ii_4f21d0ae30MultiClassAccuracyDivideKernelEiPfPKi:
	.zero		920


//--------------------- .nv.constant0._ZN6caffe282_GLOBAL__N__58_tmpxft_00006870_00000000_7_multi_class_accuracy_op_cpp1_ii_4f21d0ae24MultiClassAccuracyKernelEiiPKfPKiPfPi --------------------------
	.section	.nv.constant0._ZN6caffe282_GLOBAL__N__58_tmpxft_00006870_00000000_7_multi_class_accuracy_op_cpp1_ii_4f21d0ae24MultiClassAccuracyKernelEiiPKfPKiPfPi,"a",@progbits
	.sectionflags	@""
	.align	4
.nv.constant0._ZN6caffe282_GLOBAL__N__58_tmpxft_00006870_00000000_7_multi_class_accuracy_op_cpp1_ii_4f21d0ae24MultiClassAccuracyKernelEiiPKfPKiPfPi:
	.zero		936


//--------------------- SYMBOLS --------------------------

	.type		.nv.reservedSmem.offset0,@object
	.size		.nv.reservedSmem.offset0,0x4
